//
// Generated by NVIDIA NVVM Compiler
//
// Compiler Build ID: CL-36424714
// Cuda compilation tools, release 13.0, V13.0.88
// Based on NVVM 20.0.0
//

.version 9.0
.target sm_100
.address_size 64

	// .globl	_Z15print_threadIdsv
.extern .func  (.param .b32 func_retval0) vprintf
(
	.param .b64 vprintf_param_0,
	.param .b64 vprintf_param_1
)
;
.global .align 1 .b8 $str[53] = {116, 104, 114, 101, 97, 100, 73, 100, 120, 46, 120, 58, 32, 37, 100, 44, 32, 116, 104, 114, 101, 97, 100, 73, 100, 120, 46, 121, 32, 58, 32, 37, 100, 44, 32, 116, 104, 114, 101, 97, 100, 73, 100, 120, 46, 122, 32, 58, 32, 37, 100, 10};
.global .align 1 .b8 $str$1[50] = {98, 108, 111, 99, 107, 73, 100, 120, 46, 120, 58, 32, 37, 100, 44, 32, 98, 108, 111, 99, 107, 73, 100, 120, 46, 121, 32, 58, 32, 37, 100, 44, 32, 98, 108, 111, 99, 107, 73, 100, 120, 46, 122, 32, 58, 32, 37, 100, 10};
.global .align 1 .b8 $str$2[50] = {98, 108, 111, 99, 107, 68, 105, 109, 46, 120, 58, 32, 37, 100, 44, 32, 98, 108, 111, 99, 107, 68, 105, 109, 46, 121, 32, 58, 32, 37, 100, 44, 32, 98, 108, 111, 99, 107, 68, 105, 109, 46, 122, 32, 58, 32, 37, 100, 10};
.global .align 1 .b8 $str$3[47] = {103, 114, 105, 100, 68, 105, 109, 46, 120, 58, 32, 37, 100, 44, 32, 103, 114, 105, 100, 68, 105, 109, 46, 121, 32, 58, 32, 37, 100, 44, 32, 103, 114, 105, 100, 68, 105, 109, 46, 122, 32, 58, 32, 37, 100, 10};

.visible .entry _Z15print_threadIdsv()
{
	.local .align 8 .b8 	__local_depot0[16];
	.reg .b64 	%SP;
	.reg .b64 	%SPL;
	.reg .b32 	%r<6>;
	.reg .b64 	%rd<5>;

	mov.u64 	%SPL, __local_depot0;
	cvta.local.u64 	%SP, %SPL;
	add.u64 	%rd1, %SP, 0;
	add.u64 	%rd2, %SPL, 0;
	mov.u32 	%r1, %tid.x;
	mov.u32 	%r2, %tid.y;
	mov.u32 	%r3, %tid.z;
	st.local.v2.u32 	[%rd2], {%r1, %r2};
	st.local.u32 	[%rd2+8], %r3;
	mov.u64 	%rd3, $str;
	cvta.global.u64 	%rd4, %rd3;
	{ // callseq 0, 0
	.param .b64 param0;
	st.param.b64 	[param0], %rd4;
	.param .b64 param1;
	st.param.b64 	[param1], %rd1;
	.param .b32 retval0;
	call.uni (retval0), 
	vprintf, 
	(
	param0, 
	param1
	);
	ld.param.b32 	%r4, [retval0];
	} // callseq 0
	ret;

}
	// .globl	_Z14print_blockIdsv
.visible .entry _Z14print_blockIdsv()
{
	.local .align 8 .b8 	__local_depot1[16];
	.reg .b64 	%SP;
	.reg .b64 	%SPL;
	.reg .b32 	%r<6>;
	.reg .b64 	%rd<5>;

	mov.u64 	%SPL, __local_depot1;
	cvta.local.u64 	%SP, %SPL;
	add.u64 	%rd1, %SP, 0;
	add.u64 	%rd2, %SPL, 0;
	mov.u32 	%r1, %ctaid.x;
	mov.u32 	%r2, %ctaid.y;
	mov.u32 	%r3, %ctaid.z;
	st.local.v2.u32 	[%rd2], {%r1, %r2};
	st.local.u32 	[%rd2+8], %r3;
	mov.u64 	%rd3, $str$1;
	cvta.global.u64 	%rd4, %rd3;
	{ // callseq 1, 0
	.param .b64 param0;
	st.param.b64 	[param0], %rd4;
	.param .b64 param1;
	st.param.b64 	[param1], %rd1;
	.param .b32 retval0;
	call.uni (retval0), 
	vprintf, 
	(
	param0, 
	param1
	);
	ld.param.b32 	%r4, [retval0];
	} // callseq 1
	ret;

}
	// .globl	_Z14print_blockDimv
.visible .entry _Z14print_blockDimv()
{
	.local .align 8 .b8 	__local_depot2[16];
	.reg .b64 	%SP;
	.reg .b64 	%SPL;
	.reg .b32 	%r<6>;
	.reg .b64 	%rd<5>;

	mov.u64 	%SPL, __local_depot2;
	cvta.local.u64 	%SP, %SPL;
	add.u64 	%rd1, %SP, 0;
	add.u64 	%rd2, %SPL, 0;
	mov.u32 	%r1, %ntid.x;
	mov.u32 	%r2, %ntid.y;
	mov.u32 	%r3, %ntid.z;
	st.local.v2.u32 	[%rd2], {%r1, %r2};
	st.local.u32 	[%rd2+8], %r3;
	mov.u64 	%rd3, $str$2;
	cvta.global.u64 	%rd4, %rd3;
	{ // callseq 2, 0
	.param .b64 param0;
	st.param.b64 	[param0], %rd4;
	.param .b64 param1;
	st.param.b64 	[param1], %rd1;
	.param .b32 retval0;
	call.uni (retval0), 
	vprintf, 
	(
	param0, 
	param1
	);
	ld.param.b32 	%r4, [retval0];
	} // callseq 2
	ret;

}
	// .globl	_Z13print_gridDimv
.visible .entry _Z13print_gridDimv()
{
	.local .align 8 .b8 	__local_depot3[16];
	.reg .b64 	%SP;
	.reg .b64 	%SPL;
	.reg .b32 	%r<6>;
	.reg .b64 	%rd<5>;

	mov.u64 	%SPL, __local_depot3;
	cvta.local.u64 	%SP, %SPL;
	add.u64 	%rd1, %SP, 0;
	add.u64 	%rd2, %SPL, 0;
	mov.u32 	%r1, %nctaid.x;
	mov.u32 	%r2, %nctaid.y;
	mov.u32 	%r3, %nctaid.z;
	st.local.v2.u32 	[%rd2], {%r1, %r2};
	st.local.u32 	[%rd2+8], %r3;
	mov.u64 	%rd3, $str$3;
	cvta.global.u64 	%rd4, %rd3;
	{ // callseq 3, 0
	.param .b64 param0;
	st.param.b64 	[param0], %rd4;
	.param .b64 param1;
	st.param.b64 	[param1], %rd1;
	.param .b32 retval0;
	call.uni (retval0), 
	vprintf, 
	(
	param0, 
	param1
	);
	ld.param.b32 	%r4, [retval0];
	} // callseq 3
	ret;

}


// ===== COMPILED SASS (sm_100) =====

	.target	sm_100

	.elftype	@"ET_EXEC"


//--------------------- .note.nv.tkinfo           --------------------------
	.section	.note.nv.tkinfo,"",@"SHT_NOTE"
	.sectionflags	@"SHF_NOTE_NV_TKINFO"
	.tkinfo
        /*0018*/ 	.word	0x00000002
        /*0030*/ 	.string	""
        /*0030*/ 	.string	"ptxas"
        /*0030*/ 	.string	"Cuda compilation tools, release 13.0, V13.0.88"
        /*0030*/ 	.string	"Build cuda_13.0.r13.0/compiler.36424714_0"
        /*0030*/ 	.string	"-arch sm_100 -m 64 "



//--------------------- .note.nv.cuinfo           --------------------------
	.section	.note.nv.cuinfo,"",@"SHT_NOTE"
	.sectionflags	@"SHF_NOTE_NV_CUINFO"
        /*0018*/ 	.short	0x0002
        /*001a*/ 	.short	0x0064
        /*001c*/ 	.short	0x0082
	.zero		2


//--------------------- .nv.info                  --------------------------
	.section	.nv.info,"",@"SHT_CUDA_INFO"
	.align	4


	//----- nvinfo : EIATTR_REGCOUNT
	.align		4
        /*0000*/ 	.byte	0x04, 0x2f
        /*0002*/ 	.short	(.L_5 - .L_4)
	.align		4
.L_4:
        /*0004*/ 	.word	index@(_Z15print_threadIdsv)
        /*0008*/ 	.word	0x00000018


	//----- nvinfo : EIATTR_FRAME_SIZE
	.align		4
.L_5:
        /*000c*/ 	.byte	0x04, 0x11
        /*000e*/ 	.short	(.L_7 - .L_6)
	.align		4
.L_6:
        /*0010*/ 	.word	index@(_Z15print_threadIdsv)
        /*0014*/ 	.word	0x00000010


	//----- nvinfo : EIATTR_REGCOUNT
	.align		4
.L_7:
        /*0018*/ 	.byte	0x04, 0x2f
        /*001a*/ 	.short	(.L_9 - .L_8)
	.align		4
.L_8:
        /*001c*/ 	.word	index@(_Z14print_blockIdsv)
        /*0020*/ 	.word	0x00000018


	//----- nvinfo : EIATTR_FRAME_SIZE
	.align		4
.L_9:
        /*0024*/ 	.byte	0x04, 0x11
        /*0026*/ 	.short	(.L_11 - .L_10)
	.align		4
.L_10:
        /*0028*/ 	.word	index@(_Z14print_blockIdsv)
        /*002c*/ 	.word	0x00000010


	//----- nvinfo : EIATTR_REGCOUNT
	.align		4
.L_11:
        /*0030*/ 	.byte	0x04, 0x2f
        /*0032*/ 	.short	(.L_13 - .L_12)
	.align		4
.L_12:
        /*0034*/ 	.word	index@(_Z14print_blockDimv)
        /*0038*/ 	.word	0x00000018


	//----- nvinfo : EIATTR_FRAME_SIZE
	.align		4
.L_13:
        /*003c*/ 	.byte	0x04, 0x11
        /*003e*/ 	.short	(.L_15 - .L_14)
	.align		4
.L_14:
        /*0040*/ 	.word	index@(_Z14print_blockDimv)
        /*0044*/ 	.word	0x00000010


	//----- nvinfo : EIATTR_REGCOUNT
	.align		4
.L_15:
        /*0048*/ 	.byte	0x04, 0x2f
        /*004a*/ 	.short	(.L_17 - .L_16)
	.align		4
.L_16:
        /*004c*/ 	.word	index@(_Z13print_gridDimv)
        /*0050*/ 	.word	0x00000018


	//----- nvinfo : EIATTR_FRAME_SIZE
	.align		4
.L_17:
        /*0054*/ 	.byte	0x04, 0x11
        /*0056*/ 	.short	(.L_19 - .L_18)
	.align		4
.L_18:
        /*0058*/ 	.word	index@(_Z13print_gridDimv)
        /*005c*/ 	.word	0x00000010


	//----- nvinfo : EIATTR_MIN_STACK_SIZE
	.align		4
.L_19:
        /*0060*/ 	.byte	0x04, 0x12
        /*0062*/ 	.short	(.L_21 - .L_20)
	.align		4
.L_20:
        /*0064*/ 	.word	index@(_Z13print_gridDimv)
        /*0068*/ 	.word	0x00000010


	//----- nvinfo : EIATTR_MIN_STACK_SIZE
	.align		4
.L_21:
        /*006c*/ 	.byte	0x04, 0x12
        /*006e*/ 	.short	(.L_23 - .L_22)
	.align		4
.L_22:
        /*0070*/ 	.word	index@(_Z14print_blockDimv)
        /*0074*/ 	.word	0x00000010


	//----- nvinfo : EIATTR_MIN_STACK_SIZE
	.align		4
.L_23:
        /*0078*/ 	.byte	0x04, 0x12
        /*007a*/ 	.short	(.L_25 - .L_24)
	.align		4
.L_24:
        /*007c*/ 	.word	index@(_Z14print_blockIdsv)
        /*0080*/ 	.word	0x00000010


	//----- nvinfo : EIATTR_MIN_STACK_SIZE
	.align		4
.L_25:
        /*0084*/ 	.byte	0x04, 0x12
        /*0086*/ 	.short	(.L_27 - .L_26)
	.align		4
.L_26:
        /*0088*/ 	.word	index@(_Z15print_threadIdsv)
        /*008c*/ 	.word	0x00000010
.L_27:


//--------------------- .nv.compat                --------------------------
	.section	.nv.compat,"",@"SHT_CUDA_COMPAT_INFO"
	.align	4
        /*0000*/ 	.byte	0x02, 0x09, 0x00, 0x00, 0x02, 0x02, 0x01, 0x00, 0x02, 0x05, 0x05, 0x00, 0x03, 0x07, 0x01, 0x01
        /*0010*/ 	.byte	0x02, 0x03, 0x00, 0x00, 0x02, 0x06, 0x01, 0x00, 0x04, 0x0b, 0x08, 0x00, 0x09, 0x00, 0x00, 0x00
        /*0020*/ 	.byte	0x00, 0x00, 0x00, 0x00


//--------------------- .nv.info._Z13print_gridDimv --------------------------
	.section	.nv.info._Z13print_gridDimv,"",@"SHT_CUDA_INFO"
	.sectionflags	@""
	.align	4


	//----- nvinfo : EIATTR_CUDA_API_VERSION
	.align		4
        /*0000*/ 	.byte	0x04, 0x37
        /*0002*/ 	.short	(.L_29 - .L_28)
.L_28:
        /*0004*/ 	.word	0x00000082


	//----- nvinfo : EIATTR_SPARSE_MMA_MASK
	.align		4
.L_29:
        /*0008*/ 	.byte	0x03, 0x50
        /*000a*/ 	.short	0x0000


	//----- nvinfo : EIATTR_MAXREG_COUNT
	.align		4
        /*000c*/ 	.byte	0x03, 0x1b
        /*000e*/ 	.short	0x00ff


	//----- nvinfo : EIATTR_EXTERNS
	.align		4
        /*0010*/ 	.byte	0x04, 0x0f
        /*0012*/ 	.short	(.L_31 - .L_30)


	//   ....[0]....
	.align		4
.L_30:
        /*0014*/ 	.word	index@(vprintf)


	//----- nvinfo : EIATTR_MERCURY_ISA_VERSION
	.align		4
.L_31:
        /*0018*/ 	.byte	0x03, 0x5f
        /*001a*/ 	.short	0x0101


	//----- nvinfo : EIATTR_VRC_CTA_INIT_COUNT
	.align		4
        /*001c*/ 	.byte	0x02, 0x4a
	.zero		1
	.zero		1


	//----- nvinfo : EIATTR_SYSCALL_OFFSETS
	.align		4
        /*0020*/ 	.byte	0x04, 0x46
        /*0022*/ 	.short	(.L_33 - .L_32)


	//   ....[0]....
.L_32:
        /*0024*/ 	.word	0x00000110


	//----- nvinfo : EIATTR_EXIT_INSTR_OFFSETS
	.align		4
.L_33:
        /*0028*/ 	.byte	0x04, 0x1c
        /*002a*/ 	.short	(.L_35 - .L_34)


	//   ....[0]....
.L_34:
        /*002c*/ 	.word	0x00000120


	//----- nvinfo : EIATTR_SW_WAR
	.align		4
.L_35:
        /*0030*/ 	.byte	0x04, 0x36
        /*0032*/ 	.short	(.L_37 - .L_36)
.L_36:
        /*0034*/ 	.word	0x00000008
.L_37:


//--------------------- .nv.info._Z14print_blockDimv --------------------------
	.section	.nv.info._Z14print_blockDimv,"",@"SHT_CUDA_INFO"
	.sectionflags	@""
	.align	4


	//----- nvinfo : EIATTR_CUDA_API_VERSION
	.align		4
        /*0000*/ 	.byte	0x04, 0x37
        /*0002*/ 	.short	(.L_39 - .L_38)
.L_38:
        /*0004*/ 	.word	0x00000082


	//----- nvinfo : EIATTR_SPARSE_MMA_MASK
	.align		4
.L_39:
        /*0008*/ 	.byte	0x03, 0x50
        /*000a*/ 	.short	0x0000


	//----- nvinfo : EIATTR_MAXREG_COUNT
	.align		4
        /*000c*/ 	.byte	0x03, 0x1b
        /*000e*/ 	.short	0x00ff


	//----- nvinfo : EIATTR_EXTERNS
	.align		4
        /*0010*/ 	.byte	0x04, 0x0f
        /*0012*/ 	.short	(.L_41 - .L_40)


	//   ....[0]....
	.align		4
.L_40:
        /*0014*/ 	.word	index@(vprintf)


	//----- nvinfo : EIATTR_MERCURY_ISA_VERSION
	.align		4
.L_41:
        /*0018*/ 	.byte	0x03, 0x5f
        /*001a*/ 	.short	0x0101


	//----- nvinfo : EIATTR_VRC_CTA_INIT_COUNT
	.align		4
        /*001c*/ 	.byte	0x02, 0x4a
	.zero		1
	.zero		1


	//----- nvinfo : EIATTR_SYSCALL_OFFSETS
	.align		4
        /*0020*/ 	.byte	0x04, 0x46
        /*0022*/ 	.short	(.L_43 - .L_42)


	//   ....[0]....
.L_42:
        /*0024*/ 	.word	0x00000110


	//----- nvinfo : EIATTR_EXIT_INSTR_OFFSETS
	.align		4
.L_43:
        /*0028*/ 	.byte	0x04, 0x1c
        /*002a*/ 	.short	(.L_45 - .L_44)


	//   ....[0]....
.L_44:
        /*002c*/ 	.word	0x00000120


	//----- nvinfo : EIATTR_SW_WAR
	.align		4
.L_45:
        /*0030*/ 	.byte	0x04, 0x36
        /*0032*/ 	.short	(.L_47 - .L_46)
.L_46:
        /*0034*/ 	.word	0x00000008
.L_47:


//--------------------- .nv.info._Z14print_blockIdsv --------------------------
	.section	.nv.info._Z14print_blockIdsv,"",@"SHT_CUDA_INFO"
	.sectionflags	@""
	.align	4


	//----- nvinfo : EIATTR_CUDA_API_VERSION
	.align		4
        /*0000*/ 	.byte	0x04, 0x37
        /*0002*/ 	.short	(.L_49 - .L_48)
.L_48:
        /*0004*/ 	.word	0x00000082


	//----- nvinfo : EIATTR_SPARSE_MMA_MASK
	.align		4
.L_49:
        /*0008*/ 	.byte	0x03, 0x50
        /*000a*/ 	.short	0x0000


	//----- nvinfo : EIATTR_MAXREG_COUNT
	.align		4
        /*000c*/ 	.byte	0x03, 0x1b
        /*000e*/ 	.short	0x00ff


	//----- nvinfo : EIATTR_EXTERNS
	.align		4
        /*0010*/ 	.byte	0x04, 0x0f
        /*0012*/ 	.short	(.L_51 - .L_50)


	//   ....[0]....
	.align		4
.L_50:
        /*0014*/ 	.word	index@(vprintf)


	//----- nvinfo : EIATTR_MERCURY_ISA_VERSION
	.align		4
.L_51:
        /*0018*/ 	.byte	0x03, 0x5f
        /*001a*/ 	.short	0x0101


	//----- nvinfo : EIATTR_VRC_CTA_INIT_COUNT
	.align		4
        /*001c*/ 	.byte	0x02, 0x4a
	.zero		1
	.zero		1


	//----- nvinfo : EIATTR_SYSCALL_OFFSETS
	.align		4
        /*0020*/ 	.byte	0x04, 0x46
        /*0022*/ 	.short	(.L_53 - .L_52)


	//   ....[0]....
.L_52:
        /*0024*/ 	.word	0x00000110


	//----- nvinfo : EIATTR_EXIT_INSTR_OFFSETS
	.align		4
.L_53:
        /*0028*/ 	.byte	0x04, 0x1c
        /*002a*/ 	.short	(.L_55 - .L_54)


	//   ....[0]....
.L_54:
        /*002c*/ 	.word	0x00000120


	//----- nvinfo : EIATTR_SW_WAR
	.align		4
.L_55:
        /*0030*/ 	.byte	0x04, 0x36
        /*0032*/ 	.short	(.L_57 - .L_56)
.L_56:
        /*0034*/ 	.word	0x00000008
.L_57:


//--------------------- .nv.info._Z15print_threadIdsv --------------------------
	.section	.nv.info._Z15print_threadIdsv,"",@"SHT_CUDA_INFO"
	.sectionflags	@""
	.align	4


	//----- nvinfo : EIATTR_CUDA_API_VERSION
	.align		4
        /*0000*/ 	.byte	0x04, 0x37
        /*0002*/ 	.short	(.L_59 - .L_58)
.L_58:
        /*0004*/ 	.word	0x00000082


	//----- nvinfo : EIATTR_SPARSE_MMA_MASK
	.align		4
.L_59:
        /*0008*/ 	.byte	0x03, 0x50
        /*000a*/ 	.short	0x0000


	//----- nvinfo : EIATTR_MAXREG_COUNT
	.align		4
        /*000c*/ 	.byte	0x03, 0x1b
        /*000e*/ 	.short	0x00ff


	//----- nvinfo : EIATTR_EXTERNS
	.align		4
        /*0010*/ 	.byte	0x04, 0x0f
        /*0012*/ 	.short	(.L_61 - .L_60)


	//   ....[0]....
	.align		4
.L_60:
        /*0014*/ 	.word	index@(vprintf)


	//----- nvinfo : EIATTR_MERCURY_ISA_VERSION
	.align		4
.L_61:
        /*0018*/ 	.byte	0x03, 0x5f
        /*001a*/ 	.short	0x0101


	//----- nvinfo : EIATTR_VRC_CTA_INIT_COUNT
	.align		4
        /*001c*/ 	.byte	0x02, 0x4a
	.zero		1
	.zero		1


	//----- nvinfo : EIATTR_SYSCALL_OFFSETS
	.align		4
        /*0020*/ 	.byte	0x04, 0x46
        /*0022*/ 	.short	(.L_63 - .L_62)


	//   ....[0]....
.L_62:
        /*0024*/ 	.word	0x00000110


	//----- nvinfo : EIATTR_EXIT_INSTR_OFFSETS
	.align		4
.L_63:
        /*0028*/ 	.byte	0x04, 0x1c
        /*002a*/ 	.short	(.L_65 - .L_64)


	//   ....[0]....
.L_64:
        /*002c*/ 	.word	0x00000120


	//----- nvinfo : EIATTR_SW_WAR
	.align		4
.L_65:
        /*0030*/ 	.byte	0x04, 0x36
        /*0032*/ 	.short	(.L_67 - .L_66)
.L_66:
        /*0034*/ 	.word	0x00000008
.L_67:


//--------------------- .nv.callgraph             --------------------------
	.section	.nv.callgraph,"",@"SHT_CUDA_CALLGRAPH"
	.align	4
	.sectionentsize	8
	.align		4
        /*0000*/ 	.word	0x00000000
	.align		4
        /*0004*/ 	.word	0xffffffff
	.align		4
        /*0008*/ 	.word	index@(_Z13print_gridDimv)
	.align		4
        /*000c*/ 	.word	index@(vprintf)
	.align		4
        /*0010*/ 	.word	index@(_Z14print_blockDimv)
	.align		4
        /*0014*/ 	.word	index@(vprintf)
	.align		4
        /*0018*/ 	.word	index@(_Z14print_blockIdsv)
	.align		4
        /*001c*/ 	.word	index@(vprintf)
	.align		4
        /*0020*/ 	.word	index@(_Z15print_threadIdsv)
	.align		4
        /*0024*/ 	.word	index@(vprintf)
	.align		4
        /*0028*/ 	.word	0x00000000
	.align		4
        /*002c*/ 	.word	0xfffffffe
	.align		4
        /*0030*/ 	.word	0x00000000
	.align		4
        /*0034*/ 	.word	0xfffffffd
	.align		4
        /*0038*/ 	.word	0x00000000
	.align		4
        /*003c*/ 	.word	0xfffffffc


//--------------------- .nv.constant4             --------------------------
	.section	.nv.constant4,"a",@progbits
	.align	8
	.align		8
.nv.constant4:
        /*0000*/ 	.dword	vprintf
	.align		8
        /*0008*/ 	.dword	$str
	.align		8
        /*0010*/ 	.dword	$str$1
	.align		8
        /*0018*/ 	.dword	$str$2
	.align		8
        /*0020*/ 	.dword	$str$3


//--------------------- .text._Z13print_gridDimv  --------------------------
	.section	.text._Z13print_gridDimv,"ax",@progbits
	.align	128
        .global         _Z13print_gridDimv
        .type           _Z13print_gridDimv,@function
        .size           _Z13print_gridDimv,(.L_x_8 - _Z13print_gridDimv)
        .other          _Z13print_gridDimv,@"STO_CUDA_ENTRY STV_DEFAULT"
_Z13print_gridDimv:
.text._Z13print_gridDimv:
[----:B------:R-:W0:Y:S01]  /*0000*/  LDC R1, c[0x0][0x37c] ;  /* 0x0000df00ff017b82 */ /* 0x000e220000000800 */
[----:B------:R-:W1:Y:S07]  /*0010*/  LDCU UR5, c[0x0][0x2fc] ;  /* 0x00005f80ff0577ac */ /* 0x000e6e0008000800 */
[----:B------:R-:W2:Y:S01]  /*0020*/  LDC R8, c[0x0][0x370] ;  /* 0x0000dc00ff087b82 */ /* 0x000ea20000000800 */
[----:B0-----:R-:W-:Y:S01]  /*0030*/  VIADD R1, R1, 0xfffffff0 ;  /* 0xfffffff001017836 */ /* 0x001fe20000000000 */
[----:B------:R-:W-:Y:S01]  /*0040*/  MOV R0, 0x0 ;  /* 0x0000000000007802 */ /* 0x000fe20000000f00 */
[----:B------:R-:W0:Y:S01]  /*0050*/  LDCU UR4, c[0x0][0x2f8] ;  /* 0x00005f00ff0477ac */ /* 0x000e220008000800 */
[----:B------:R-:W3:Y:S04]  /*0060*/  LDCU.64 UR6, c[0x4][0x20] ;  /* 0x01000400ff0677ac */ /* 0x000ee80008000a00 */
[----:B------:R-:W2:Y:S08]  /*0070*/  LDC R9, c[0x0][0x374] ;  /* 0x0000dd00ff097b82 */ /* 0x000eb00000000800 */
[----:B------:R-:W4:Y:S01]  /*0080*/  LDC R10, c[0x0][0x378] ;  /* 0x0000de00ff0a7b82 */ /* 0x000f220000000800 */
[----:B0-----:R-:W-:-:S07]  /*0090*/  IADD3 R6, P0, PT, R1, UR4, RZ ;  /* 0x0000000401067c10 */ /* 0x001fce000ff1e0ff */
[----:B------:R0:W5:Y:S01]  /*00a0*/  LDC.64 R2, c[0x4][R0] ;  /* 0x0100000000027b82 */ /* 0x0001620000000a00 */
[----:B---3--:R-:W-:Y:S01]  /*00b0*/  IMAD.U32 R4, RZ, RZ, UR6 ;  /* 0x00000006ff047e24 */ /* 0x008fe2000f8e00ff */
[----:B------:R-:W-:Y:S01]  /*00c0*/  MOV R5, UR7 ;  /* 0x0000000700057c02 */ /* 0x000fe20008000f00 */
[----:B-1----:R-:W-:Y:S01]  /*00d0*/  IMAD.X R7, RZ, RZ, UR5, P0 ;  /* 0x00000005ff077e24 */ /* 0x002fe200080e06ff */
[----:B--2---:R0:W-:Y:S04]  /*00e0*/  STL.64 [R1], R8 ;  /* 0x0000000801007387 */ /* 0x0041e80000100a00 */
[----:B----4-:R0:W-:Y:S02]  /*00f0*/  STL [R1+0x8], R10 ;  /* 0x0000080a01007387 */ /* 0x0101e40000100800 */
[----:B------:R-:W-:-:S07]  /*0100*/  LEPC R20, `(.L_x_0) ;  /* 0x000000001014794e */ /* 0x000fce0000000000 */
[----:B0----5:R-:W-:Y:S05]  /*0110*/  CALL.ABS.NOINC R2 ;  /* 0x0000000002007343 */ /* 0x021fea0003c00000 */
.L_x_0:
[----:B------:R-:W-:Y:S05]  /*0120*/  EXIT ;  /* 0x000000000000794d */ /* 0x000fea0003800000 */
.L_x_1:
[----:B------:R-:W-:-:S00]  /*0130*/  BRA `(.L_x_1) ;  /* 0xfffffffc00fc7947 */ /* 0x000fc0000383ffff */
[----:B------:R-:W-:-:S00]  /*0140*/  NOP ;  /* 0x0000000000007918 */ /* 0x000fc00000000000 */
        /* <DEDUP_REMOVED lines=11> */
.L_x_8:


//--------------------- .text._Z14print_blockDimv --------------------------
	.section	.text._Z14print_blockDimv,"ax",@progbits
	.align	128
        .global         _Z14print_blockDimv
        .type           _Z14print_blockDimv,@function
        .size           _Z14print_blockDimv,(.L_x_9 - _Z14print_blockDimv)
        .other          _Z14print_blockDimv,@"STO_CUDA_ENTRY STV_DEFAULT"
_Z14print_blockDimv:
.text._Z14print_blockDimv:
        /* <DEDUP_REMOVED lines=18> */
.L_x_2:
[----:B------:R-:W-:Y:S05]  /*0120*/  EXIT ;  /* 0x000000000000794d */ /* 0x000fea0003800000 */
.L_x_3:
        /* <DEDUP_REMOVED lines=13> */
.L_x_9:


//--------------------- .text._Z14print_blockIdsv --------------------------
	.section	.text._Z14print_blockIdsv,"ax",@progbits
	.align	128
        .global         _Z14print_blockIdsv
        .type           _Z14print_blockIdsv,@function
        .size           _Z14print_blockIdsv,(.L_x_10 - _Z14print_blockIdsv)
        .other          _Z14print_blockIdsv,@"STO_CUDA_ENTRY STV_DEFAULT"
_Z14print_blockIdsv:
.text._Z14print_blockIdsv:
[----:B------:R-:W0:Y:S01]  /*0000*/  LDC R1, c[0x0][0x37c] ;  /* 0x0000df00ff017b82 */ /* 0x000e220000000800 */
[----:B------:R-:W1:Y:S01]  /*0010*/  S2R R8, SR_CTAID.X ;  /* 0x0000000000087919 */ /* 0x000e620000002500 */
[----:B0-----:R-:W-:Y:S01]  /*0020*/  VIADD R1, R1, 0xfffffff0 ;  /* 0xfffffff001017836 */ /* 0x001fe20000000000 */
[----:B------:R-:W-:Y:S01]  /*0030*/  MOV R0, 0x0 ;  /* 0x0000000000007802 */ /* 0x000fe20000000f00 */
[----:B------:R-:W0:Y:S01]  /*0040*/  LDCU UR4, c[0x0][0x2f8] ;  /* 0x00005f00ff0477ac */ /* 0x000e220008000800 */
[----:B------:R-:W1:Y:S03]  /*0050*/  S2R R9, SR_CTAID.Y ;  /* 0x0000000000097919 */ /* 0x000e660000002600 */
[----:B------:R2:W3:Y:S01]  /*0060*/  LDC.64 R2, c[0x4][R0] ;  /* 0x0100000000027b82 */ /* 0x0004e20000000a00 */
[----:B------:R-:W4:Y:S01]  /*0070*/  LDCU.64 UR6, c[0x4][0x10] ;  /* 0x01000200ff0677ac */ /* 0x000f220008000a00 */
[----:B------:R-:W5:Y:S01]  /*0080*/  S2R R10, SR_CTAID.Z ;  /* 0x00000000000a7919 */ /* 0x000f620000002700 */
[----:B------:R-:W2:Y:S01]  /*0090*/  LDCU UR5, c[0x0][0x2fc] ;  /* 0x00005f80ff0577ac */ /* 0x000ea20008000800 */
[----:B0-----:R-:W-:Y:S01]  /*00a0*/  IADD3 R6, P0, PT, R1, UR4, RZ ;  /* 0x0000000401067c10 */ /* 0x001fe2000ff1e0ff */
[----:B----4-:R-:W-:Y:S01]  /*00b0*/  IMAD.U32 R4, RZ, RZ, UR6 ;  /* 0x00000006ff047e24 */ /* 0x010fe2000f8e00ff */
[----:B------:R-:W-:-:S03]  /*00c0*/  MOV R5, UR7 ;  /* 0x0000000700057c02 */ /* 0x000fc60008000f00 */
[----:B--2---:R-:W-:Y:S01]  /*00d0*/  IMAD.X R7, RZ, RZ, UR5, P0 ;  /* 0x00000005ff077e24 */ /* 0x004fe200080e06ff */
[----:B-1----:R0:W-:Y:S04]  /*00e0*/  STL.64 [R1], R8 ;  /* 0x0000000801007387 */ /* 0x0021e80000100a00 */
[----:B-----5:R0:W-:Y:S03]  /*00f0*/  STL [R1+0x8], R10 ;  /* 0x0000080a01007387 */ /* 0x0201e60000100800 */
[----:B------:R-:W-:-:S07]  /*0100*/  LEPC R20, `(.L_x_4) ;  /* 0x000000001014794e */ /* 0x000fce0000000000 */
[----:B0--3--:R-:W-:Y:S05]  /*0110*/  CALL.ABS.NOINC R2 ;  /* 0x0000000002007343 */ /* 0x009fea0003c00000 */
.L_x_4:
[----:B------:R-:W-:Y:S05]  /*0120*/  EXIT ;  /* 0x000000000000794d */ /* 0x000fea0003800000 */
.L_x_5:
        /* <DEDUP_REMOVED lines=13> */
.L_x_10:


//--------------------- .text._Z15print_threadIdsv --------------------------
	.section	.text._Z15print_threadIdsv,"ax",@progbits
	.align	128
        .global         _Z15print_threadIdsv
        .type           _Z15print_threadIdsv,@function
        .size           _Z15print_threadIdsv,(.L_x_11 - _Z15print_threadIdsv)
        .other          _Z15print_threadIdsv,@"STO_CUDA_ENTRY STV_DEFAULT"
_Z15print_threadIdsv:
.text._Z15print_threadIdsv:
[----:B------:R-:W0:Y:S01]  /*0000*/  LDC R1, c[0x0][0x37c] ;  /* 0x0000df00ff017b82 */ /* 0x000e220000000800 */
[----:B------:R-:W1:Y:S01]  /*0010*/  S2R R8, SR_TID.X ;  /* 0x0000000000087919 */ /* 0x000e620000002100 */
[----:B0-----:R-:W-:Y:S01]  /*0020*/  VIADD R1, R1, 0xfffffff0 ;  /* 0xfffffff001017836 */ /* 0x001fe20000000000 */
[----:B------:R-:W-:Y:S01]  /*0030*/  MOV R0, 0x0 ;  /* 0x0000000000007802 */ /* 0x000fe20000000f00 */
[----:B------:R-:W0:Y:S01]  /*0040*/  LDCU UR4, c[0x0][0x2f8] ;  /* 0x00005f00ff0477ac */ /* 0x000e220008000800 */
[----:B------:R-:W1:Y:S03]  /*0050*/  S2R R9, SR_TID.Y ;  /* 0x0000000000097919 */ /* 0x000e660000002200 */
[----:B------:R2:W3:Y:S01]  /*0060*/  LDC.64 R2, c[0x4][R0] ;  /* 0x0100000000027b82 */ /* 0x0004e20000000a00 */
[----:B------:R-:W4:Y:S01]  /*0070*/  LDCU.64 UR6, c[0x4][0x8] ;  /* 0x01000100ff0677ac */ /* 0x000f220008000a00 */
[----:B------:R-:W5:Y:S01]  /*0080*/  S2R R10, SR_TID.Z ;  /* 0x00000000000a7919 */ /* 0x000f620000002300 */
        /* <DEDUP_REMOVED lines=9> */
.L_x_6:
[----:B------:R-:W-:Y:S05]  /*0120*/  EXIT ;  /* 0x000000000000794d */ /* 0x000fea0003800000 */
.L_x_7:
        /* <DEDUP_REMOVED lines=13> */
.L_x_11:


//--------------------- .nv.global.init           --------------------------
	.section	.nv.global.init,"aw",@progbits
.nv.global.init:
	.type		$str$3,@object
	.size		$str$3,($str$2 - $str$3)
$str$3:
        /*0000*/ 	.byte	0x67, 0x72, 0x69, 0x64, 0x44, 0x69, 0x6d, 0x2e, 0x78, 0x3a, 0x20, 0x25, 0x64, 0x2c, 0x20, 0x67
        /*0010*/ 	.byte	0x72, 0x69, 0x64, 0x44, 0x69, 0x6d, 0x2e, 0x79, 0x20, 0x3a, 0x20, 0x25, 0x64, 0x2c, 0x20, 0x67
        /*0020*/ 	.byte	0x72, 0x69, 0x64, 0x44, 0x69, 0x6d, 0x2e, 0x7a, 0x20, 0x3a, 0x20, 0x25, 0x64, 0x0a, 0x00
	.type		$str$2,@object
	.size		$str$2,($str$1 - $str$2)
$str$2:
        /*002f*/ 	.byte	0x62, 0x6c, 0x6f, 0x63, 0x6b, 0x44, 0x69, 0x6d, 0x2e, 0x78, 0x3a, 0x20, 0x25, 0x64, 0x2c, 0x20
        /*003f*/ 	.byte	0x62, 0x6c, 0x6f, 0x63, 0x6b, 0x44, 0x69, 0x6d, 0x2e, 0x79, 0x20, 0x3a, 0x20, 0x25, 0x64, 0x2c
        /*004f*/ 	.byte	0x20, 0x62, 0x6c, 0x6f, 0x63, 0x6b, 0x44, 0x69, 0x6d, 0x2e, 0x7a, 0x20, 0x3a, 0x20, 0x25, 0x64
        /*005f*/ 	.byte	0x0a, 0x00
	.type		$str$1,@object
	.size		$str$1,($str - $str$1)
$str$1:
        /*0061*/ 	.byte	0x62, 0x6c, 0x6f, 0x63, 0x6b, 0x49, 0x64, 0x78, 0x2e, 0x78, 0x3a, 0x20, 0x25, 0x64, 0x2c, 0x20
        /*0071*/ 	.byte	0x62, 0x6c, 0x6f, 0x63, 0x6b, 0x49, 0x64, 0x78, 0x2e, 0x79, 0x20, 0x3a, 0x20, 0x25, 0x64, 0x2c
        /*0081*/ 	.byte	0x20, 0x62, 0x6c, 0x6f, 0x63, 0x6b, 0x49, 0x64, 0x78, 0x2e, 0x7a, 0x20, 0x3a, 0x20, 0x25, 0x64
        /*0091*/ 	.byte	0x0a, 0x00
	.type		$str,@object
	.size		$str,(.L_0 - $str)
$str:
        /*0093*/ 	.byte	0x74, 0x68, 0x72, 0x65, 0x61, 0x64, 0x49, 0x64, 0x78, 0x2e, 0x78, 0x3a, 0x20, 0x25, 0x64, 0x2c
        /*00a3*/ 	.byte	0x20, 0x74, 0x68, 0x72, 0x65, 0x61, 0x64, 0x49, 0x64, 0x78, 0x2e, 0x79, 0x20, 0x3a, 0x20, 0x25
        /*00b3*/ 	.byte	0x64, 0x2c, 0x20, 0x74, 0x68, 0x72, 0x65, 0x61, 0x64, 0x49, 0x64, 0x78, 0x2e, 0x7a, 0x20, 0x3a
        /*00c3*/ 	.byte	0x20, 0x25, 0x64, 0x0a, 0x00
.L_0:


//--------------------- .nv.shared.reserved.0     --------------------------
	.section	.nv.shared.reserved.0,"aw",@nobits
	.weak		__nv_reservedSMEM_offset_0_alias
	.size		__nv_reservedSMEM_offset_0_alias, 0, 64
	.other		__nv_reservedSMEM_offset_0_alias,@"STO_CUDA_RESERVED_SHARED STV_DEFAULT"
__nv_reservedSMEM_offset_0_alias:
	.zero		0
	.zero		64


//--------------------- .nv.constant0._Z13print_gridDimv --------------------------
	.section	.nv.constant0._Z13print_gridDimv,"a",@progbits
	.sectionflags	@""
	.align	4
.nv.constant0._Z13print_gridDimv:
	.zero		896


//--------------------- .nv.constant0._Z14print_blockDimv --------------------------
	.section	.nv.constant0._Z14print_blockDimv,"a",@progbits
	.sectionflags	@""
	.align	4
.nv.constant0._Z14print_blockDimv:
	.zero		896


//--------------------- .nv.constant0._Z14print_blockIdsv --------------------------
	.section	.nv.constant0._Z14print_blockIdsv,"a",@progbits
	.sectionflags	@""
	.align	4
.nv.constant0._Z14print_blockIdsv:
	.zero		896


//--------------------- .nv.constant0._Z15print_threadIdsv --------------------------
	.section	.nv.constant0._Z15print_threadIdsv,"a",@progbits
	.sectionflags	@""
	.align	4
.nv.constant0._Z15print_threadIdsv:
	.zero		896


//--------------------- SYMBOLS --------------------------

	.type		.nv.reservedSmem.offset0,@object
	.size		.nv.reservedSmem.offset0,0x4
	.type		vprintf,@function
